	.headerflags	@"EF_CUDA_TEXMODE_UNIFIED EF_CUDA_64BIT_ADDRESS EF_CUDA_ACCELERATORS EF_CUDA_SM90 EF_CUDA_VIRTUAL_SM(EF_CUDA_SM90)"
	.elftype	@"ET_EXEC"


//--------------------- .nv.info                  --------------------------
	.section	.nv.info,"",@"SHT_CUDA_INFO"
	.align	4


	//----- nvinfo : EIATTR_REGCOUNT
	.align		4
        /*0000*/ 	.byte	0x04, 0x2f
        /*0002*/ 	.short	(.L_1 - .L_0)
	.align		4
.L_0:
        /*0004*/ 	.word	index@(triton_poi_fused_convolution_div_max_pool2d_with_indices_relu_sub_36)
        /*0008*/ 	.word	0x0000001d


	//----- nvinfo : EIATTR_MIN_STACK_SIZE
	.align		4
.L_1:
        /*000c*/ 	.byte	0x04, 0x12
        /*000e*/ 	.short	(.L_3 - .L_2)
	.align		4
.L_2:
        /*0010*/ 	.word	index@(triton_poi_fused_convolution_div_max_pool2d_with_indices_relu_sub_36)
        /*0014*/ 	.word	0x00000000


	//----- nvinfo : EIATTR_FRAME_SIZE
	.align		4
.L_3:
        /*0018*/ 	.byte	0x04, 0x11
        /*001a*/ 	.short	(.L_5 - .L_4)
	.align		4
.L_4:
        /*001c*/ 	.word	index@(triton_poi_fused_convolution_div_max_pool2d_with_indices_relu_sub_36)
        /*0020*/ 	.word	0x00000000


	//----- nvinfo : EIATTR_MIN_STACK_SIZE
	.align		4
.L_5:
        /*0024*/ 	.byte	0x04, 0x12
        /*0026*/ 	.short	(.L_7 - .L_6)
	.align		4
.L_6:
        /*0028*/ 	.word	index@(triton_poi_fused_convolution_div_max_pool2d_with_indices_relu_sub_36)
        /*002c*/ 	.word	0x00000000
.L_7:


//--------------------- .nv.info.triton_poi_fused_convolution_div_max_pool2d_with_indices_relu_sub_36 --------------------------
	.section	.nv.info.triton_poi_fused_convolution_div_max_pool2d_with_indices_relu_sub_36,"",@"SHT_CUDA_INFO"
	.sectionflags	@""
	.align	4


	//----- nvinfo : EIATTR_CUDA_API_VERSION
	.align		4
        /*0000*/ 	.byte	0x04, 0x37
        /*0002*/ 	.short	(.L_9 - .L_8)
.L_8:
        /*0004*/ 	.word	0x0000007c


	//----- nvinfo : EIATTR_KPARAM_INFO
	.align		4
.L_9:
        /*0008*/ 	.byte	0x04, 0x17
        /*000a*/ 	.short	(.L_11 - .L_10)
.L_10:
        /*000c*/ 	.word	0x00000000
        /*0010*/ 	.short	0x0004
        /*0012*/ 	.short	0x001c
        /*0014*/ 	.byte	0x00, 0xf0, 0x11, 0x00


	//----- nvinfo : EIATTR_KPARAM_INFO
	.align		4
.L_11:
        /*0018*/ 	.byte	0x04, 0x17
        /*001a*/ 	.short	(.L_13 - .L_12)
.L_12:
        /*001c*/ 	.word	0x00000000
        /*0020*/ 	.short	0x0003
        /*0022*/ 	.short	0x0018
        /*0024*/ 	.byte	0x00, 0xf0, 0x11, 0x00


	//----- nvinfo : EIATTR_KPARAM_INFO
	.align		4
.L_13:
        /*0028*/ 	.byte	0x04, 0x17
        /*002a*/ 	.short	(.L_15 - .L_14)
.L_14:
        /*002c*/ 	.word	0x00000000
        /*0030*/ 	.short	0x0002
        /*0032*/ 	.short	0x0010
        /*0034*/ 	.byte	0x00, 0xf4, 0x21, 0x00


	//----- nvinfo : EIATTR_KPARAM_INFO
	.align		4
.L_15:
        /*0038*/ 	.byte	0x04, 0x17
        /*003a*/ 	.short	(.L_17 - .L_16)
.L_16:
        /*003c*/ 	.word	0x00000000
        /*0040*/ 	.short	0x0001
        /*0042*/ 	.short	0x0008
        /*0044*/ 	.byte	0x00, 0xf4, 0x21, 0x00


	//----- nvinfo : EIATTR_KPARAM_INFO
	.align		4
.L_17:
        /*0048*/ 	.byte	0x04, 0x17
        /*004a*/ 	.short	(.L_19 - .L_18)
.L_18:
        /*004c*/ 	.word	0x00000000
        /*0050*/ 	.short	0x0000
        /*0052*/ 	.short	0x0000
        /*0054*/ 	.byte	0x00, 0xf4, 0x21, 0x00


	//----- nvinfo : EIATTR_SPARSE_MMA_MASK
	.align		4
.L_19:
        /*0058*/ 	.byte	0x03, 0x50
        /*005a*/ 	.short	0x0000


	//----- nvinfo : EIATTR_MAXREG_COUNT
	.align		4
        /*005c*/ 	.byte	0x03, 0x1b
        /*005e*/ 	.short	0x00ff


	//----- nvinfo : EIATTR_EXIT_INSTR_OFFSETS
	.align		4
        /*0060*/ 	.byte	0x04, 0x1c
        /*0062*/ 	.short	(.L_21 - .L_20)


	//   ....[0]....
.L_20:
        /*0064*/ 	.word	0x00000740


	//   ....[1]....
        /*0068*/ 	.word	0x00000760


	//----- nvinfo : EIATTR_REQNTID
	.align		4
.L_21:
        /*006c*/ 	.byte	0x04, 0x10
        /*006e*/ 	.short	(.L_23 - .L_22)
.L_22:
        /*0070*/ 	.word	0x00000080
        /*0074*/ 	.word	0x00000001
        /*0078*/ 	.word	0x00000001


	//----- nvinfo : EIATTR_CBANK_PARAM_SIZE
	.align		4
.L_23:
        /*007c*/ 	.byte	0x03, 0x19
        /*007e*/ 	.short	0x0020


	//----- nvinfo : EIATTR_PARAM_CBANK
	.align		4
        /*0080*/ 	.byte	0x04, 0x0a
        /*0082*/ 	.short	(.L_25 - .L_24)
	.align		4
.L_24:
        /*0084*/ 	.word	index@(.nv.constant0.triton_poi_fused_convolution_div_max_pool2d_with_indices_relu_sub_36)
        /*0088*/ 	.short	0x0210
        /*008a*/ 	.short	0x0020


	//----- nvinfo : EIATTR_SW_WAR
	.align		4
.L_25:
        /*008c*/ 	.byte	0x04, 0x36
        /*008e*/ 	.short	(.L_27 - .L_26)
.L_26:
        /*0090*/ 	.word	0x00000008
.L_27:


//--------------------- .nv.callgraph             --------------------------
	.section	.nv.callgraph,"",@"SHT_CUDA_CALLGRAPH"
	.align	4
	.sectionentsize	8
	.align		4
        /*0000*/ 	.word	0x00000000
	.align		4
        /*0004*/ 	.word	0xffffffff
	.align		4
        /*0008*/ 	.word	0x00000000
	.align		4
        /*000c*/ 	.word	0xfffffffe
	.align		4
        /*0010*/ 	.word	0x00000000
	.align		4
        /*0014*/ 	.word	0xfffffffd
	.align		4
        /*0018*/ 	.word	0x00000000
	.align		4
        /*001c*/ 	.word	0xfffffffc


//--------------------- .text.triton_poi_fused_convolution_div_max_pool2d_with_indices_relu_sub_36 --------------------------
	.section	.text.triton_poi_fused_convolution_div_max_pool2d_with_indices_relu_sub_36,"ax",@progbits
	.sectionflags	@"SHF_BARRIERS=1"
	.align	128
        .global         triton_poi_fused_convolution_div_max_pool2d_with_indices_relu_sub_36
        .type           triton_poi_fused_convolution_div_max_pool2d_with_indices_relu_sub_36,@function
        .size           triton_poi_fused_convolution_div_max_pool2d_with_indices_relu_sub_36,(.L_x_1 - triton_poi_fused_convolution_div_max_pool2d_with_indices_relu_sub_36)
        .other          triton_poi_fused_convolution_div_max_pool2d_with_indices_relu_sub_36,@"STO_CUDA_ENTRY STV_DEFAULT"
triton_poi_fused_convolution_div_max_pool2d_with_indices_relu_sub_36:
.text.triton_poi_fused_convolution_div_max_pool2d_with_indices_relu_sub_36:
[----:B------:R-:W0:Y:S01]  /*0000*/  LDC R1, c[0x0][0x28] ;  /* 0x00000a00ff017b82 */ /* 0x000e220000000800 */
[----:B------:R-:W1:Y:S07]  /*0010*/  S2R R13, SR_CTAID.Z ;  /* 0x00000000000d7919 */ /* 0x000e6e0000002700 */
[----:B------:R-:W1:Y:S01]  /*0020*/  S2UR UR4, SR_CTAID.Y ;  /* 0x00000000000479c3 */ /* 0x000e620000002600 */
[----:B------:R-:W-:Y:S01]  /*0030*/  ULDC.64 UR6, c[0x0][0x208] ;  /* 0x0000820000067ab9 */ /* 0x000fe20000000a00 */
[----:B------:R-:W2:Y:S01]  /*0040*/  S2R R3, SR_CTAID.X ;  /* 0x0000000000037919 */ /* 0x000ea20000002500 */
[----:B------:R-:W3:Y:S05]  /*0050*/  S2R R12, SR_TID.X ;  /* 0x00000000000c7919 */ /* 0x000eea0000002100 */
[----:B------:R-:W1:Y:S08]  /*0060*/  LDC R0, c[0x0][0x10] ;  /* 0x00000400ff007b82 */ /* 0x000e700000000800 */
[----:B------:R-:W4:Y:S01]  /*0070*/  LDC.64 R18, c[0x0][0x210] ;  /* 0x00008400ff127b82 */ /* 0x000f220000000a00 */
[----:B-1----:R-:W-:-:S02]  /*0080*/  IMAD R13, R13, R0, UR4 ;  /* 0x000000040d0d7e24 */ /* 0x002fc4000f8e0200 */
[----:B--2---:R-:W-:Y:S02]  /*0090*/  IMAD.SHL.U32 R3, R3, 0x10, RZ ;  /* 0x0000001003037824 */ /* 0x004fe400078e00ff */
[----:B------:R-:W-:Y:S01]  /*00a0*/  IMAD.SHL.U32 R13, R13, 0x40, RZ ;  /* 0x000000400d0d7824 */ /* 0x000fe200078e00ff */
[----:B---3--:R-:W-:Y:S02]  /*00b0*/  SHF.R.U32.HI R0, RZ, 0x4, R12 ;  /* 0x00000004ff007819 */ /* 0x008fe4000001160c */
[----:B------:R-:W-:Y:S02]  /*00c0*/  LOP3.LUT R5, R3, 0xf, R12, 0xf8, !PT ;  /* 0x0000000f03057812 */ /* 0x000fe400078ef80c */
[----:B------:R-:W-:Y:S02]  /*00d0*/  SGXT.U32 R0, R0, 0x3 ;  /* 0x000000030000781a */ /* 0x000fe40000000000 */
[----:B------:R-:W-:Y:S02]  /*00e0*/  ISETP.GE.AND P0, PT, R5, 0x9, PT ;  /* 0x000000090500780c */ /* 0x000fe40003f06270 */
[----:B------:R-:W-:-:S02]  /*00f0*/  LOP3.LUT R4, R13, 0x8, R0, 0xfe, !PT ;  /* 0x000000080d047812 */ /* 0x000fc400078efe00 */
[----:B------:R-:W-:Y:S02]  /*0100*/  LOP3.LUT R2, R13, R0, RZ, 0xfc, !PT ;  /* 0x000000000d027212 */ /* 0x000fe400078efcff */
[----:B------:R-:W-:Y:S02]  /*0110*/  ISETP.LT.AND P2, PT, R4, 0x20000, !P0 ;  /* 0x000200000400780c */ /* 0x000fe40004741270 */
[----:B------:R-:W-:Y:S01]  /*0120*/  LOP3.LUT R6, R13, 0x10, R0, 0xfe, !PT ;  /* 0x000000100d067812 */ /* 0x000fe200078efe00 */
[--C-:B------:R-:W-:Y:S01]  /*0130*/  IMAD R7, R2, 0x9, R5.reuse ;  /* 0x0000000902077824 */ /* 0x100fe200078e0205 */
[----:B------:R-:W-:Y:S01]  /*0140*/  LOP3.LUT R8, R13, 0x18, R0, 0xfe, !PT ;  /* 0x000000180d087812 */ /* 0x000fe200078efe00 */
[----:B------:R-:W-:Y:S01]  /*0150*/  IMAD R5, R4, 0x9, R5 ;  /* 0x0000000904057824 */ /* 0x000fe200078e0205 */
[----:B------:R-:W-:Y:S02]  /*0160*/  LOP3.LUT R9, R13, 0x20, R0, 0xfe, !PT ;  /* 0x000000200d097812 */ /* 0x000fe400078efe00 */
[----:B------:R-:W-:Y:S01]  /*0170*/  ISETP.LT.AND P1, PT, R2, 0x20000, !P0 ;  /* 0x000200000200780c */ /* 0x000fe20004721270 */
[----:B------:R-:W-:Y:S01]  /*0180*/  IMAD.MOV.U32 R2, RZ, RZ, RZ ;  /* 0x000000ffff027224 */ /* 0x000fe200078e00ff */
[----:B------:R-:W-:Y:S01]  /*0190*/  ISETP.LT.AND P6, PT, R6, 0x20000, !P0 ;  /* 0x000200000600780c */ /* 0x000fe200047c1270 */
[----:B----4-:R-:W-:Y:S01]  /*01a0*/  IMAD.WIDE R4, R5, 0x4, R18 ;  /* 0x0000000405047825 */ /* 0x010fe200078e0212 */
[----:B------:R-:W-:-:S02]  /*01b0*/  ISETP.LT.AND P5, PT, R8, 0x20000, !P0 ;  /* 0x000200000800780c */ /* 0x000fc400047a1270 */
[----:B------:R-:W-:Y:S02]  /*01c0*/  ISETP.LT.AND P4, PT, R9, 0x20000, !P0 ;  /* 0x000200000900780c */ /* 0x000fe40004781270 */
[----:B------:R-:W-:Y:S01]  /*01d0*/  LOP3.LUT R6, R13, 0x28, R0, 0xfe, !PT ;  /* 0x000000280d067812 */ /* 0x000fe200078efe00 */
[----:B------:R1:W2:Y:S01]  /*01e0*/  @P2 LDG.E.EL R2, desc[UR6][R4.64] ;  /* 0x0000000604022981 */ /* 0x0002a2000c2e1900 */
[----:B------:R-:W-:Y:S02]  /*01f0*/  LOP3.LUT R8, R13, 0x30, R0, 0xfe, !PT ;  /* 0x000000300d087812 */ /* 0x000fe400078efe00 */
[----:B------:R-:W-:Y:S02]  /*0200*/  LOP3.LUT R9, R13, 0x38, R0, 0xfe, !PT ;  /* 0x000000380d097812 */ /* 0x000fe400078efe00 */
[----:B------:R-:W-:Y:S02]  /*0210*/  ISETP.LT.AND P3, PT, R6, 0x20000, !P0 ;  /* 0x000200000600780c */ /* 0x000fe40004761270 */
[----:B------:R-:W-:-:S02]  /*0220*/  ISETP.LT.AND P2, PT, R8, 0x20000, !P0 ;  /* 0x000200000800780c */ /* 0x000fc40004741270 */
[----:B------:R-:W-:Y:S01]  /*0230*/  ISETP.LT.AND P0, PT, R9, 0x20000, !P0 ;  /* 0x000200000900780c */ /* 0x000fe20004701270 */
[C---:B------:R-:W-:Y:S02]  /*0240*/  VIADD R9, R7.reuse, 0x90 ;  /* 0x0000009007097836 */ /* 0x040fe40000000000 */
[C---:B------:R-:W-:Y:S02]  /*0250*/  VIADD R11, R7.reuse, 0xd8 ;  /* 0x000000d8070b7836 */ /* 0x040fe40000000000 */
[C---:B------:R-:W-:Y:S02]  /*0260*/  VIADD R15, R7.reuse, 0x120 ;  /* 0x00000120070f7836 */ /* 0x040fe40000000000 */
[C---:B------:R-:W-:Y:S02]  /*0270*/  VIADD R17, R7.reuse, 0x168 ;  /* 0x0000016807117836 */ /* 0x040fe40000000000 */
[C---:B------:R-:W-:Y:S02]  /*0280*/  VIADD R23, R7.reuse, 0x1b0 ;  /* 0x000001b007177836 */ /* 0x040fe40000000000 */
[----:B------:R-:W-:-:S02]  /*0290*/  VIADD R25, R7, 0x1f8 ;  /* 0x000001f807197836 */ /* 0x000fc40000000000 */
[----:B-1----:R-:W-:-:S04]  /*02a0*/  IMAD.WIDE R4, R7, 0x4, R18 ;  /* 0x0000000407047825 */ /* 0x002fc800078e0212 */
[----:B------:R-:W-:-:S04]  /*02b0*/  IMAD.WIDE R6, R9, 0x4, R18 ;  /* 0x0000000409067825 */ /* 0x000fc800078e0212 */
[----:B------:R-:W-:-:S04]  /*02c0*/  IMAD.WIDE R8, R11, 0x4, R18 ;  /* 0x000000040b087825 */ /* 0x000fc800078e0212 */
[----:B------:R-:W-:Y:S01]  /*02d0*/  IMAD.WIDE R10, R15, 0x4, R18 ;  /* 0x000000040f0a7825 */ /* 0x000fe200078e0212 */
[----:B------:R-:W-:-:S03]  /*02e0*/  CS2R R20, SRZ ;  /* 0x0000000000147805 */ /* 0x000fc6000001ff00 */
[----:B------:R-:W-:-:S03]  /*02f0*/  IMAD.WIDE R14, R17, 0x4, R18 ;  /* 0x00000004110e7825 */ /* 0x000fc600078e0212 */
[----:B------:R-:W3:Y:S01]  /*0300*/  @P6 LDG.E.EL R21, desc[UR6][R6.64] ;  /* 0x0000000606156981 */ /* 0x000ee2000c2e1900 */
[--C-:B------:R-:W-:Y:S01]  /*0310*/  IMAD.WIDE R16, R23, 0x4, R18.reuse ;  /* 0x0000000417107825 */ /* 0x100fe200078e0212 */
[----:B------:R-:W-:Y:S02]  /*0320*/  CS2R R22, SRZ ;  /* 0x0000000000167805 */ /* 0x000fe4000001ff00 */
[----:B------:R1:W4:Y:S01]  /*0330*/  @P5 LDG.E.EL R20, desc[UR6][R8.64] ;  /* 0x0000000608145981 */ /* 0x000322000c2e1900 */
[----:B------:R-:W-:Y:S01]  /*0340*/  IMAD.WIDE R18, R25, 0x4, R18 ;  /* 0x0000000419127825 */ /* 0x000fe200078e0212 */
[----:B------:R-:W-:Y:S02]  /*0350*/  CS2R R24, SRZ ;  /* 0x0000000000187805 */ /* 0x000fe4000001ff00 */
[----:B------:R-:W5:Y:S01]  /*0360*/  @P1 LDG.E.EL R23, desc[UR6][R4.64] ;  /* 0x0000000604171981 */ /* 0x000f62000c2e1900 */
[----:B------:R-:W-:-:S03]  /*0370*/  IMAD.MOV.U32 R26, RZ, RZ, RZ ;  /* 0x000000ffff1a7224 */ /* 0x000fc600078e00ff */
[----:B------:R1:W5:Y:S04]  /*0380*/  @P3 LDG.E.EL R25, desc[UR6][R14.64] ;  /* 0x000000060e193981 */ /* 0x000368000c2e1900 */
[----:B------:R1:W5:Y:S04]  /*0390*/  @P4 LDG.E.EL R26, desc[UR6][R10.64] ;  /* 0x000000060a1a4981 */ /* 0x000368000c2e1900 */
[----:B------:R-:W5:Y:S01]  /*03a0*/  @P2 LDG.E.EL R24, desc[UR6][R16.64] ;  /* 0x0000000610182981 */ /* 0x000f62000c2e1900 */
[----:B------:R-:W1:Y:S03]  /*03b0*/  S2UR UR5, SR_CgaCtaId ;  /* 0x00000000000579c3 */ /* 0x000e660000008800 */
[----:B------:R1:W5:Y:S02]  /*03c0*/  @P0 LDG.E.EL R22, desc[UR6][R18.64] ;  /* 0x0000000612160981 */ /* 0x000364000c2e1900 */
[----:B-1----:R-:W1:Y:S01]  /*03d0*/  S2R R9, SR_TID.X ;  /* 0x0000000000097919 */ /* 0x002e620000002100 */
[----:B------:R-:W-:Y:S01]  /*03e0*/  UMOV UR4, 0x400 ;  /* 0x0000040000047882 */ /* 0x000fe20000000000 */
[----:B------:R-:W-:Y:S01]  /*03f0*/  IMAD.SHL.U32 R12, R12, 0x4, RZ ;  /* 0x000000040c0c7824 */ /* 0x000fe200078e00ff */
[----:B0-----:R-:W0:Y:S01]  /*0400*/  LDC.64 R14, c[0x0][0x218] ;  /* 0x00008600ff0e7b82 */ /* 0x001e220000000a00 */
[----:B------:R-:W-:Y:S01]  /*0410*/  UPRMT UR4, UR5, 0x654, UR4 ;  /* 0x0000065405047896 */ /* 0x000fe20008000004 */
[C---:B-1----:R-:W-:Y:S01]  /*0420*/  IMAD.SHL.U32 R7, R9.reuse, 0x4, RZ ;  /* 0x0000000409077824 */ /* 0x042fe200078e00ff */
[----:B------:R-:W-:Y:S01]  /*0430*/  SHF.R.U32.HI R8, RZ, 0x4, R9 ;  /* 0x00000004ff087819 */ /* 0x000fe20000011609 */
[----:B------:R-:W-:-:S03]  /*0440*/  IMAD.SHL.U32 R6, R9, 0x40, RZ ;  /* 0x0000004009067824 */ /* 0x000fc600078e00ff */
[----:B------:R-:W-:Y:S02]  /*0450*/  LOP3.LUT R7, R7, 0x1fc, RZ, 0xc0, !PT ;  /* 0x000001fc07077812 */ /* 0x000fe400078ec0ff */
[----:B------:R-:W-:Y:S02]  /*0460*/  SGXT.U32 R11, R8, 0x3 ;  /* 0x00000003080b781a */ /* 0x000fe40000000000 */
[----:B------:R-:W-:Y:S02]  /*0470*/  LOP3.LUT R4, R7, 0x200, RZ, 0xfc, !PT ;  /* 0x0000020007047812 */ /* 0x000fe400078efcff */
[----:B------:R-:W-:Y:S02]  /*0480*/  LOP3.LUT R6, R6, 0x3c0, RZ, 0xc0, !PT ;  /* 0x000003c006067812 */ /* 0x000fe400078ec0ff */
[----:B------:R-:W-:Y:S02]  /*0490*/  SHF.R.U32.HI R8, RZ, 0x2, R4 ;  /* 0x00000002ff087819 */ /* 0x000fe40000011604 */
[----:B------:R-:W-:-:S02]  /*04a0*/  LOP3.LUT R4, R6, R11, RZ, 0xfc, !PT ;  /* 0x0000000b06047212 */ /* 0x000fc400078efcff */
[----:B------:R-:W-:-:S05]  /*04b0*/  LEA.HI R5, R6, UR4, RZ, 0x1e ;  /* 0x0000000406057c11 */ /* 0x000fca000f8ff0ff */
[----:B------:R-:W-:Y:S01]  /*04c0*/  IMAD R19, R4, 0x4, R5 ;  /* 0x0000000404137824 */ /* 0x000fe200078e0205 */
[----:B------:R-:W-:Y:S02]  /*04d0*/  LOP3.LUT R6, R9, 0x70, RZ, 0xc0, !PT ;  /* 0x0000007009067812 */ /* 0x000fe400078ec0ff */
[----:B------:R-:W-:-:S03]  /*04e0*/  LOP3.LUT R8, R8, 0xf0, RZ, 0xc0, !PT ;  /* 0x000000f008087812 */ /* 0x000fc600078ec0ff */
[----:B------:R-:W-:Y:S02]  /*04f0*/  VIADD R6, R6, UR4 ;  /* 0x0000000406067c36 */ /* 0x000fe40008000000 */
[----:B------:R-:W-:Y:S02]  /*0500*/  VIADD R4, R8, UR4 ;  /* 0x0000000408047c36 */ /* 0x000fe40008000000 */
[C---:B------:R-:W-:Y:S02]  /*0510*/  IMAD R8, R7.reuse, 0x4, R6 ;  /* 0x0000000407087824 */ /* 0x040fe400078e0206 */
[----:B------:R-:W-:Y:S01]  /*0520*/  IMAD R4, R7, 0x4, R4 ;  /* 0x0000000407047824 */ /* 0x000fe200078e0204 */
[----:B--2---:R1:W-:Y:S02]  /*0530*/  STS [R19+0x20], R2 ;  /* 0x0000200213007388 */ /* 0x0043e40000000800 */
[----:B-1----:R-:W-:Y:S02]  /*0540*/  LOP3.LUT R2, R13, 0x3c, R12, 0xf8, !PT ;  /* 0x0000003c0d027812 */ /* 0x002fe400078ef80c */
[----:B---3--:R-:W-:Y:S04]  /*0550*/  STS [R19+0x40], R21 ;  /* 0x0000401513007388 */ /* 0x008fe80000000800 */
[----:B----4-:R-:W-:Y:S04]  /*0560*/  STS [R19+0x60], R20 ;  /* 0x0000601413007388 */ /* 0x010fe80000000800 */
[----:B-----5:R-:W-:Y:S04]  /*0570*/  STS [R19], R23 ;  /* 0x0000001713007388 */ /* 0x020fe80000000800 */
[----:B------:R-:W-:Y:S04]  /*0580*/  STS [R19+0xa0], R25 ;  /* 0x0000a01913007388 */ /* 0x000fe80000000800 */
[----:B------:R-:W-:Y:S04]  /*0590*/  STS [R19+0x80], R26 ;  /* 0x0000801a13007388 */ /* 0x000fe80000000800 */
[----:B------:R-:W-:Y:S04]  /*05a0*/  STS [R19+0xc0], R24 ;  /* 0x0000c01813007388 */ /* 0x000fe80000000800 */
[----:B------:R1:W-:Y:S01]  /*05b0*/  STS [R19+0xe0], R22 ;  /* 0x0000e01613007388 */ /* 0x0003e20000000800 */
[----:B------:R-:W-:Y:S01]  /*05c0*/  BAR.SYNC.DEFER_BLOCKING 0x0 ;  /* 0x0000000000007b1d */ /* 0x000fe20000010000 */
[----:B------:R-:W-:-:S04]  /*05d0*/  SHF.R.S32.HI R13, RZ, 0x1f, R2 ;  /* 0x0000001fff0d7819 */ /* 0x000fc80000011402 */
[----:B------:R-:W-:-:S03]  /*05e0*/  LEA.HI R16, R13, R2, RZ, 0x8 ;  /* 0x000000020d107211 */ /* 0x000fc600078f40ff */
[----:B------:R-:W2:Y:S01]  /*05f0*/  LDC.64 R12, c[0x0][0x220] ;  /* 0x00008800ff0c7b82 */ /* 0x000ea20000000a00 */
[----:B------:R-:W3:Y:S04]  /*0600*/  LDS.128 R8, [R8] ;  /* 0x0000000008087984 */ /* 0x000ee80000000c00 */
[----:B------:R-:W4:Y:S01]  /*0610*/  LDS.128 R4, [R4+0x800] ;  /* 0x0008000004047984 */ /* 0x000f220000000c00 */
[----:B------:R-:W-:Y:S02]  /*0620*/  LOP3.LUT R17, R16, 0xffffff00, RZ, 0xc0, !PT ;  /* 0xffffff0010117812 */ /* 0x000fe400078ec0ff */
[----:B------:R-:W-:Y:S02]  /*0630*/  SHF.R.S32.HI R16, RZ, 0x8, R16 ;  /* 0x00000008ff107819 */ /* 0x000fe40000011410 */
[C---:B------:R-:W-:Y:S01]  /*0640*/  ISETP.GE.AND P0, PT, R2.reuse, 0x20000, PT ;  /* 0x000200000200780c */ /* 0x040fe20003f06270 */
[----:B------:R-:W-:Y:S01]  /*0650*/  IMAD.IADD R17, R2, 0x1, -R17 ;  /* 0x0000000102117824 */ /* 0x000fe200078e0a11 */
[----:B------:R-:W-:-:S02]  /*0660*/  LOP3.LUT R2, R3, R0, RZ, 0xfc, !PT ;  /* 0x0000000003027212 */ /* 0x000fc400078efcff */
[----:B------:R-:W-:Y:S01]  /*0670*/  LOP3.LUT R0, R3, 0x8, R0, 0xfe, !PT ;  /* 0x0000000803007812 */ /* 0x000fe200078efe00 */
[----:B------:R-:W-:Y:S01]  /*0680*/  IMAD R17, R16, 0x900, R17 ;  /* 0x0000090010117824 */ /* 0x000fe200078e0211 */
[----:B------:R-:W-:Y:S02]  /*0690*/  ISETP.LT.AND P1, PT, R2, 0x9, !P0 ;  /* 0x000000090200780c */ /* 0x000fe40004721270 */
[----:B------:R-:W-:Y:S01]  /*06a0*/  ISETP.LT.AND P0, PT, R0, 0x9, !P0 ;  /* 0x000000090000780c */ /* 0x000fe20004701270 */
[--C-:B-1----:R-:W-:Y:S02]  /*06b0*/  IMAD R19, R2, 0x100, R17.reuse ;  /* 0x0000010002137824 */ /* 0x102fe400078e0211 */
[----:B------:R-:W-:Y:S02]  /*06c0*/  IMAD R21, R0, 0x100, R17 ;  /* 0x0000010000157824 */ /* 0x000fe400078e0211 */
[----:B0-----:R-:W-:-:S04]  /*06d0*/  IMAD.WIDE R2, R19, 0x4, R14 ;  /* 0x0000000413027825 */ /* 0x001fc800078e020e */
[----:B------:R-:W-:-:S04]  /*06e0*/  IMAD.WIDE R14, R21, 0x4, R14 ;  /* 0x00000004150e7825 */ /* 0x000fc800078e020e */
[----:B--2---:R-:W-:-:S04]  /*06f0*/  IMAD.WIDE R16, R19, 0x4, R12 ;  /* 0x0000000413107825 */ /* 0x004fc800078e020c */
[----:B------:R-:W-:Y:S01]  /*0700*/  IMAD.WIDE R12, R21, 0x4, R12 ;  /* 0x00000004150c7825 */ /* 0x000fe200078e020c */
[----:B---3--:R0:W-:Y:S04]  /*0710*/  @P1 STG.E.128 desc[UR6][R2.64], R8 ;  /* 0x0000000802001986 */ /* 0x0081e8000c101d06 */
[----:B----4-:R0:W-:Y:S04]  /*0720*/  @P0 STG.E.128 desc[UR6][R14.64], R4 ;  /* 0x000000040e000986 */ /* 0x0101e8000c101d06 */
[----:B------:R0:W-:Y:S02]  /*0730*/  @P1 STG.E.128 desc[UR6][R16.64], R8 ;  /* 0x0000000810001986 */ /* 0x0001e4000c101d06 */
[----:B0-----:R-:W-:Y:S05]  /*0740*/  @!P0 EXIT ;  /* 0x000000000000894d */ /* 0x001fea0003800000 */
[----:B------:R-:W-:Y:S01]  /*0750*/  STG.E.128 desc[UR6][R12.64], R4 ;  /* 0x000000040c007986 */ /* 0x000fe2000c101d06 */
[----:B------:R-:W-:Y:S05]  /*0760*/  EXIT ;  /* 0x000000000000794d */ /* 0x000fea0003800000 */
.L_x_0:
[----:B------:R-:W-:-:S00]  /*0770*/  BRA `(.L_x_0) ;  /* 0xfffffffc00fc7947 */ /* 0x000fc0000383ffff */
[----:B------:R-:W-:-:S00]  /*0780*/  NOP ;  /* 0x0000000000007918 */ /* 0x000fc00000000000 */
[----:B------:R-:W-:-:S00]  /*0790*/  NOP ;  /* 0x0000000000007918 */ /* 0x000fc00000000000 */
[----:B------:R-:W-:-:S00]  /*07a0*/  NOP ;  /* 0x0000000000007918 */ /* 0x000fc00000000000 */
[----:B------:R-:W-:-:S00]  /*07b0*/  NOP ;  /* 0x0000000000007918 */ /* 0x000fc00000000000 */
[----:B------:R-:W-:-:S00]  /*07c0*/  NOP ;  /* 0x0000000000007918 */ /* 0x000fc00000000000 */
[----:B------:R-:W-:-:S00]  /*07d0*/  NOP ;  /* 0x0000000000007918 */ /* 0x000fc00000000000 */
[----:B------:R-:W-:-:S00]  /*07e0*/  NOP ;  /* 0x0000000000007918 */ /* 0x000fc00000000000 */
[----:B------:R-:W-:-:S00]  /*07f0*/  NOP ;  /* 0x0000000000007918 */ /* 0x000fc00000000000 */
.L_x_1:


//--------------------- .nv.shared.triton_poi_fused_convolution_div_max_pool2d_with_indices_relu_sub_36 --------------------------
	.section	.nv.shared.triton_poi_fused_convolution_div_max_pool2d_with_indices_relu_sub_36,"aw",@nobits
	.sectionflags	@""
	.align	16
	.zero		1024


//--------------------- .nv.constant0.triton_poi_fused_convolution_div_max_pool2d_with_indices_relu_sub_36 --------------------------
	.section	.nv.constant0.triton_poi_fused_convolution_div_max_pool2d_with_indices_relu_sub_36,"a",@progbits
	.sectionflags	@""
	.align	4
.nv.constant0.triton_poi_fused_convolution_div_max_pool2d_with_indices_relu_sub_36:
	.zero		560
